//
// Generated by NVIDIA NVVM Compiler
//
// Compiler Build ID: CL-36424714
// Cuda compilation tools, release 13.0, V13.0.88
// Based on NVVM 20.0.0
//

.version 9.0
.target sm_100
.address_size 64

	// .globl	_Z4testv
.extern .func  (.param .b32 func_retval0) vprintf
(
	.param .b64 vprintf_param_0,
	.param .b64 vprintf_param_1
)
;
.global .align 1 .b8 $str[14] = {72, 105, 32, 67, 117, 100, 97, 32, 87, 111, 114, 108, 100};

.visible .entry _Z4testv()
{
	.reg .b32 	%r<3>;
	.reg .b64 	%rd<3>;

	mov.u64 	%rd1, $str;
	cvta.global.u64 	%rd2, %rd1;
	{ // callseq 0, 0
	.param .b64 param0;
	st.param.b64 	[param0], %rd2;
	.param .b64 param1;
	st.param.b64 	[param1], 0;
	.param .b32 retval0;
	call.uni (retval0), 
	vprintf, 
	(
	param0, 
	param1
	);
	ld.param.b32 	%r1, [retval0];
	} // callseq 0
	ret;

}


// ===== COMPILED SASS (sm_100) =====

	.target	sm_100

	.elftype	@"ET_EXEC"


//--------------------- .note.nv.tkinfo           --------------------------
	.section	.note.nv.tkinfo,"",@"SHT_NOTE"
	.sectionflags	@"SHF_NOTE_NV_TKINFO"
	.tkinfo
        /*0018*/ 	.word	0x00000002
        /*0030*/ 	.string	""
        /*0030*/ 	.string	"ptxas"
        /*0030*/ 	.string	"Cuda compilation tools, release 13.0, V13.0.88"
        /*0030*/ 	.string	"Build cuda_13.0.r13.0/compiler.36424714_0"
        /*0030*/ 	.string	"-arch sm_100 -m 64 "



//--------------------- .note.nv.cuinfo           --------------------------
	.section	.note.nv.cuinfo,"",@"SHT_NOTE"
	.sectionflags	@"SHF_NOTE_NV_CUINFO"
        /*0018*/ 	.short	0x0002
        /*001a*/ 	.short	0x0064
        /*001c*/ 	.short	0x0082
	.zero		2


//--------------------- .nv.info                  --------------------------
	.section	.nv.info,"",@"SHT_CUDA_INFO"
	.align	4


	//----- nvinfo : EIATTR_REGCOUNT
	.align		4
        /*0000*/ 	.byte	0x04, 0x2f
        /*0002*/ 	.short	(.L_2 - .L_1)
	.align		4
.L_1:
        /*0004*/ 	.word	index@(_Z4testv)
        /*0008*/ 	.word	0x00000018


	//----- nvinfo : EIATTR_FRAME_SIZE
	.align		4
.L_2:
        /*000c*/ 	.byte	0x04, 0x11
        /*000e*/ 	.short	(.L_4 - .L_3)
	.align		4
.L_3:
        /*0010*/ 	.word	index@(_Z4testv)
        /*0014*/ 	.word	0x00000000


	//----- nvinfo : EIATTR_MIN_STACK_SIZE
	.align		4
.L_4:
        /*0018*/ 	.byte	0x04, 0x12
        /*001a*/ 	.short	(.L_6 - .L_5)
	.align		4
.L_5:
        /*001c*/ 	.word	index@(_Z4testv)
        /*0020*/ 	.word	0x00000000
.L_6:


//--------------------- .nv.compat                --------------------------
	.section	.nv.compat,"",@"SHT_CUDA_COMPAT_INFO"
	.align	4
        /*0000*/ 	.byte	0x02, 0x09, 0x00, 0x00, 0x02, 0x02, 0x01, 0x00, 0x02, 0x05, 0x05, 0x00, 0x03, 0x07, 0x01, 0x01
        /*0010*/ 	.byte	0x02, 0x03, 0x00, 0x00, 0x02, 0x06, 0x01, 0x00, 0x04, 0x0b, 0x08, 0x00, 0x09, 0x00, 0x00, 0x00
        /*0020*/ 	.byte	0x00, 0x00, 0x00, 0x00


//--------------------- .nv.info._Z4testv         --------------------------
	.section	.nv.info._Z4testv,"",@"SHT_CUDA_INFO"
	.sectionflags	@""
	.align	4


	//----- nvinfo : EIATTR_CUDA_API_VERSION
	.align		4
        /*0000*/ 	.byte	0x04, 0x37
        /*0002*/ 	.short	(.L_8 - .L_7)
.L_7:
        /*0004*/ 	.word	0x00000082


	//----- nvinfo : EIATTR_SPARSE_MMA_MASK
	.align		4
.L_8:
        /*0008*/ 	.byte	0x03, 0x50
        /*000a*/ 	.short	0x0000


	//----- nvinfo : EIATTR_MAXREG_COUNT
	.align		4
        /*000c*/ 	.byte	0x03, 0x1b
        /*000e*/ 	.short	0x00ff


	//----- nvinfo : EIATTR_EXTERNS
	.align		4
        /*0010*/ 	.byte	0x04, 0x0f
        /*0012*/ 	.short	(.L_10 - .L_9)


	//   ....[0]....
	.align		4
.L_9:
        /*0014*/ 	.word	index@(vprintf)


	//----- nvinfo : EIATTR_MERCURY_ISA_VERSION
	.align		4
.L_10:
        /*0018*/ 	.byte	0x03, 0x5f
        /*001a*/ 	.short	0x0101


	//----- nvinfo : EIATTR_VRC_CTA_INIT_COUNT
	.align		4
        /*001c*/ 	.byte	0x02, 0x4a
	.zero		1
	.zero		1


	//----- nvinfo : EIATTR_SYSCALL_OFFSETS
	.align		4
        /*0020*/ 	.byte	0x04, 0x46
        /*0022*/ 	.short	(.L_12 - .L_11)


	//   ....[0]....
.L_11:
        /*0024*/ 	.word	0x00000080


	//----- nvinfo : EIATTR_EXIT_INSTR_OFFSETS
	.align		4
.L_12:
        /*0028*/ 	.byte	0x04, 0x1c
        /*002a*/ 	.short	(.L_14 - .L_13)


	//   ....[0]....
.L_13:
        /*002c*/ 	.word	0x00000090


	//----- nvinfo : EIATTR_SW_WAR
	.align		4
.L_14:
        /*0030*/ 	.byte	0x04, 0x36
        /*0032*/ 	.short	(.L_16 - .L_15)
.L_15:
        /*0034*/ 	.word	0x00000008
.L_16:


//--------------------- .nv.callgraph             --------------------------
	.section	.nv.callgraph,"",@"SHT_CUDA_CALLGRAPH"
	.align	4
	.sectionentsize	8
	.align		4
        /*0000*/ 	.word	0x00000000
	.align		4
        /*0004*/ 	.word	0xffffffff
	.align		4
        /*0008*/ 	.word	index@(_Z4testv)
	.align		4
        /*000c*/ 	.word	index@(vprintf)
	.align		4
        /*0010*/ 	.word	0x00000000
	.align		4
        /*0014*/ 	.word	0xfffffffe
	.align		4
        /*0018*/ 	.word	0x00000000
	.align		4
        /*001c*/ 	.word	0xfffffffd
	.align		4
        /*0020*/ 	.word	0x00000000
	.align		4
        /*0024*/ 	.word	0xfffffffc


//--------------------- .nv.constant4             --------------------------
	.section	.nv.constant4,"a",@progbits
	.align	8
	.align		8
.nv.constant4:
        /*0000*/ 	.dword	vprintf
	.align		8
        /*0008*/ 	.dword	$str


//--------------------- .text._Z4testv            --------------------------
	.section	.text._Z4testv,"ax",@progbits
	.align	128
        .global         _Z4testv
        .type           _Z4testv,@function
        .size           _Z4testv,(.L_x_2 - _Z4testv)
        .other          _Z4testv,@"STO_CUDA_ENTRY STV_DEFAULT"
_Z4testv:
.text._Z4testv:
[----:B------:R-:W0:Y:S01]  /*0000*/  LDC R1, c[0x0][0x37c] ;  /* 0x0000df00ff017b82 */ /* 0x000e220000000800 */
[----:B------:R-:W-:Y:S01]  /*0010*/  MOV R0, 0x0 ;  /* 0x0000000000007802 */ /* 0x000fe20000000f00 */
[----:B------:R-:W1:Y:S01]  /*0020*/  LDCU.64 UR4, c[0x4][0x8] ;  /* 0x01000100ff0477ac */ /* 0x000e620008000a00 */
[----:B------:R-:W-:-:S05]  /*0030*/  CS2R R6, SRZ ;  /* 0x0000000000067805 */ /* 0x000fca000001ff00 */
[----:B------:R2:W3:Y:S01]  /*0040*/  LDC.64 R2, c[0x4][R0] ;  /* 0x0100000000027b82 */ /* 0x0004e20000000a00 */
[----:B-1----:R-:W-:Y:S02]  /*0050*/  IMAD.U32 R4, RZ, RZ, UR4 ;  /* 0x00000004ff047e24 */ /* 0x002fe4000f8e00ff */
[----:B--2---:R-:W-:-:S07]  /*0060*/  IMAD.U32 R5, RZ, RZ, UR5 ;  /* 0x00000005ff057e24 */ /* 0x004fce000f8e00ff */
[----:B------:R-:W-:-:S07]  /*0070*/  LEPC R20, `(.L_x_0) ;  /* 0x000000001014794e */ /* 0x000fce0000000000 */
[----:B0--3--:R-:W-:Y:S05]  /*0080*/  CALL.ABS.NOINC R2 ;  /* 0x0000000002007343 */ /* 0x009fea0003c00000 */
.L_x_0:
[----:B------:R-:W-:Y:S05]  /*0090*/  EXIT ;  /* 0x000000000000794d */ /* 0x000fea0003800000 */
.L_x_1:
[----:B------:R-:W-:-:S00]  /*00a0*/  BRA `(.L_x_1) ;  /* 0xfffffffc00fc7947 */ /* 0x000fc0000383ffff */
[----:B------:R-:W-:-:S00]  /*00b0*/  NOP ;  /* 0x0000000000007918 */ /* 0x000fc00000000000 */
        /* <DEDUP_REMOVED lines=12> */
.L_x_2:


//--------------------- .nv.global.init           --------------------------
	.section	.nv.global.init,"aw",@progbits
.nv.global.init:
	.type		$str,@object
	.size		$str,(.L_0 - $str)
$str:
        /*0000*/ 	.byte	0x48, 0x69, 0x20, 0x43, 0x75, 0x64, 0x61, 0x20, 0x57, 0x6f, 0x72, 0x6c, 0x64, 0x00
.L_0:


//--------------------- .nv.shared.reserved.0     --------------------------
	.section	.nv.shared.reserved.0,"aw",@nobits
	.weak		__nv_reservedSMEM_offset_0_alias
	.size		__nv_reservedSMEM_offset_0_alias, 0, 64
	.other		__nv_reservedSMEM_offset_0_alias,@"STO_CUDA_RESERVED_SHARED STV_DEFAULT"
__nv_reservedSMEM_offset_0_alias:
	.zero		0
	.zero		64


//--------------------- .nv.constant0._Z4testv    --------------------------
	.section	.nv.constant0._Z4testv,"a",@progbits
	.sectionflags	@""
	.align	4
.nv.constant0._Z4testv:
	.zero		896


//--------------------- SYMBOLS --------------------------

	.type		.nv.reservedSmem.offset0,@object
	.size		.nv.reservedSmem.offset0,0x4
	.type		vprintf,@function
